//
// Generated by NVIDIA NVVM Compiler
//
// Compiler Build ID: CL-36424714
// Cuda compilation tools, release 13.0, V13.0.88
// Based on NVVM 20.0.0
//

.version 9.0
.target sm_100
.address_size 64

	// .globl	_Z14add_arrays_gpuPfS_S_i
.extern .func  (.param .b32 func_retval0) vprintf
(
	.param .b64 vprintf_param_0,
	.param .b64 vprintf_param_1
)
;
.global .align 1 .b8 $str[51] = {66, 108, 111, 99, 107, 32, 37, 105, 44, 32, 32, 32, 84, 104, 114, 101, 97, 100, 32, 37, 105, 58, 58, 32, 32, 67, 91, 37, 105, 93, 32, 61, 32, 65, 91, 37, 105, 93, 43, 66, 91, 37, 105, 93, 32, 61, 32, 37, 102, 10};

.visible .entry _Z14add_arrays_gpuPfS_S_i(
	.param .u64 .ptr .align 1 _Z14add_arrays_gpuPfS_S_i_param_0,
	.param .u64 .ptr .align 1 _Z14add_arrays_gpuPfS_S_i_param_1,
	.param .u64 .ptr .align 1 _Z14add_arrays_gpuPfS_S_i_param_2,
	.param .u32 _Z14add_arrays_gpuPfS_S_i_param_3
)
{
	.local .align 16 .b8 	__local_depot0[32];
	.reg .b64 	%SP;
	.reg .b64 	%SPL;
	.reg .pred 	%p<2>;
	.reg .b32 	%r<7>;
	.reg .b32 	%f<7>;
	.reg .b64 	%rd<17>;
	.reg .b64 	%fd<2>;

	mov.u64 	%SPL, __local_depot0;
	cvta.local.u64 	%SP, %SPL;
	ld.param.u64 	%rd2, [_Z14add_arrays_gpuPfS_S_i_param_0];
	ld.param.u64 	%rd3, [_Z14add_arrays_gpuPfS_S_i_param_1];
	ld.param.u64 	%rd4, [_Z14add_arrays_gpuPfS_S_i_param_2];
	cvta.to.global.u64 	%rd1, %rd4;
	mov.u32 	%r1, %ctaid.x;
	mov.u32 	%r4, %ntid.x;
	mov.u32 	%r2, %tid.x;
	mad.lo.s32 	%r3, %r1, %r4, %r2;
	setp.lt.s32 	%p1, %r3, 150;
	@%p1 bra 	$L__BB0_2;
	mul.wide.u32 	%rd5, %r3, 4;
	add.s64 	%rd6, %rd1, %rd5;
	ld.global.f32 	%f6, [%rd6];
	bra.uni 	$L__BB0_3;
$L__BB0_2:
	cvta.to.global.u64 	%rd7, %rd2;
	cvta.to.global.u64 	%rd8, %rd3;
	mul.wide.s32 	%rd9, %r3, 4;
	add.s64 	%rd10, %rd7, %rd9;
	ld.global.f32 	%f4, [%rd10];
	add.s64 	%rd11, %rd8, %rd9;
	ld.global.f32 	%f5, [%rd11];
	add.f32 	%f6, %f4, %f5;
	add.s64 	%rd12, %rd1, %rd9;
	st.global.f32 	[%rd12], %f6;
$L__BB0_3:
	add.u64 	%rd13, %SP, 0;
	add.u64 	%rd14, %SPL, 0;
	cvt.f64.f32 	%fd1, %f6;
	st.local.v4.u32 	[%rd14], {%r1, %r2, %r3, %r3};
	st.local.u32 	[%rd14+16], %r3;
	st.local.f64 	[%rd14+24], %fd1;
	mov.u64 	%rd15, $str;
	cvta.global.u64 	%rd16, %rd15;
	{ // callseq 0, 0
	.param .b64 param0;
	st.param.b64 	[param0], %rd16;
	.param .b64 param1;
	st.param.b64 	[param1], %rd13;
	.param .b32 retval0;
	call.uni (retval0), 
	vprintf, 
	(
	param0, 
	param1
	);
	ld.param.b32 	%r5, [retval0];
	} // callseq 0
	ret;

}


// ===== COMPILED SASS (sm_100) =====

	.target	sm_100

	.elftype	@"ET_EXEC"


//--------------------- .note.nv.tkinfo           --------------------------
	.section	.note.nv.tkinfo,"",@"SHT_NOTE"
	.sectionflags	@"SHF_NOTE_NV_TKINFO"
	.tkinfo
        /*0018*/ 	.word	0x00000002
        /*0030*/ 	.string	""
        /*0030*/ 	.string	"ptxas"
        /*0030*/ 	.string	"Cuda compilation tools, release 13.0, V13.0.88"
        /*0030*/ 	.string	"Build cuda_13.0.r13.0/compiler.36424714_0"
        /*0030*/ 	.string	"-arch sm_100 -m 64 "



//--------------------- .note.nv.cuinfo           --------------------------
	.section	.note.nv.cuinfo,"",@"SHT_NOTE"
	.sectionflags	@"SHF_NOTE_NV_CUINFO"
        /*0018*/ 	.short	0x0002
        /*001a*/ 	.short	0x0064
        /*001c*/ 	.short	0x0082
	.zero		2


//--------------------- .nv.info                  --------------------------
	.section	.nv.info,"",@"SHT_CUDA_INFO"
	.align	4


	//----- nvinfo : EIATTR_REGCOUNT
	.align		4
        /*0000*/ 	.byte	0x04, 0x2f
        /*0002*/ 	.short	(.L_2 - .L_1)
	.align		4
.L_1:
        /*0004*/ 	.word	index@(_Z14add_arrays_gpuPfS_S_i)
        /*0008*/ 	.word	0x00000018


	//----- nvinfo : EIATTR_FRAME_SIZE
	.align		4
.L_2:
        /*000c*/ 	.byte	0x04, 0x11
        /*000e*/ 	.short	(.L_4 - .L_3)
	.align		4
.L_3:
        /*0010*/ 	.word	index@(_Z14add_arrays_gpuPfS_S_i)
        /*0014*/ 	.word	0x00000020


	//----- nvinfo : EIATTR_MIN_STACK_SIZE
	.align		4
.L_4:
        /*0018*/ 	.byte	0x04, 0x12
        /*001a*/ 	.short	(.L_6 - .L_5)
	.align		4
.L_5:
        /*001c*/ 	.word	index@(_Z14add_arrays_gpuPfS_S_i)
        /*0020*/ 	.word	0x00000020
.L_6:


//--------------------- .nv.compat                --------------------------
	.section	.nv.compat,"",@"SHT_CUDA_COMPAT_INFO"
	.align	4
        /*0000*/ 	.byte	0x02, 0x09, 0x00, 0x00, 0x02, 0x02, 0x01, 0x00, 0x02, 0x05, 0x05, 0x00, 0x03, 0x07, 0x01, 0x01
        /*0010*/ 	.byte	0x02, 0x03, 0x00, 0x00, 0x02, 0x06, 0x01, 0x00, 0x04, 0x0b, 0x08, 0x00, 0x09, 0x00, 0x00, 0x00
        /*0020*/ 	.byte	0x00, 0x00, 0x00, 0x00


//--------------------- .nv.info._Z14add_arrays_gpuPfS_S_i --------------------------
	.section	.nv.info._Z14add_arrays_gpuPfS_S_i,"",@"SHT_CUDA_INFO"
	.sectionflags	@""
	.align	4


	//----- nvinfo : EIATTR_CUDA_API_VERSION
	.align		4
        /*0000*/ 	.byte	0x04, 0x37
        /*0002*/ 	.short	(.L_8 - .L_7)
.L_7:
        /*0004*/ 	.word	0x00000082


	//----- nvinfo : EIATTR_KPARAM_INFO
	.align		4
.L_8:
        /*0008*/ 	.byte	0x04, 0x17
        /*000a*/ 	.short	(.L_10 - .L_9)
.L_9:
        /*000c*/ 	.word	0x00000000
        /*0010*/ 	.short	0x0003
        /*0012*/ 	.short	0x0018
        /*0014*/ 	.byte	0x00, 0xf0, 0x11, 0x00


	//----- nvinfo : EIATTR_KPARAM_INFO
	.align		4
.L_10:
        /*0018*/ 	.byte	0x04, 0x17
        /*001a*/ 	.short	(.L_12 - .L_11)
.L_11:
        /*001c*/ 	.word	0x00000000
        /*0020*/ 	.short	0x0002
        /*0022*/ 	.short	0x0010
        /*0024*/ 	.byte	0x00, 0xf5, 0x21, 0x00


	//----- nvinfo : EIATTR_KPARAM_INFO
	.align		4
.L_12:
        /*0028*/ 	.byte	0x04, 0x17
        /*002a*/ 	.short	(.L_14 - .L_13)
.L_13:
        /*002c*/ 	.word	0x00000000
        /*0030*/ 	.short	0x0001
        /*0032*/ 	.short	0x0008
        /*0034*/ 	.byte	0x00, 0xf5, 0x21, 0x00


	//----- nvinfo : EIATTR_KPARAM_INFO
	.align		4
.L_14:
        /*0038*/ 	.byte	0x04, 0x17
        /*003a*/ 	.short	(.L_16 - .L_15)
.L_15:
        /*003c*/ 	.word	0x00000000
        /*0040*/ 	.short	0x0000
        /*0042*/ 	.short	0x0000
        /*0044*/ 	.byte	0x00, 0xf5, 0x21, 0x00


	//----- nvinfo : EIATTR_SPARSE_MMA_MASK
	.align		4
.L_16:
        /*0048*/ 	.byte	0x03, 0x50
        /*004a*/ 	.short	0x0000


	//----- nvinfo : EIATTR_MAXREG_COUNT
	.align		4
        /*004c*/ 	.byte	0x03, 0x1b
        /*004e*/ 	.short	0x00ff


	//----- nvinfo : EIATTR_EXTERNS
	.align		4
        /*0050*/ 	.byte	0x04, 0x0f
        /*0052*/ 	.short	(.L_18 - .L_17)


	//   ....[0]....
	.align		4
.L_17:
        /*0054*/ 	.word	index@(vprintf)


	//----- nvinfo : EIATTR_MERCURY_ISA_VERSION
	.align		4
.L_18:
        /*0058*/ 	.byte	0x03, 0x5f
        /*005a*/ 	.short	0x0101


	//----- nvinfo : EIATTR_VRC_CTA_INIT_COUNT
	.align		4
        /*005c*/ 	.byte	0x02, 0x4a
	.zero		1
	.zero		1


	//----- nvinfo : EIATTR_SYSCALL_OFFSETS
	.align		4
        /*0060*/ 	.byte	0x04, 0x46
        /*0062*/ 	.short	(.L_20 - .L_19)


	//   ....[0]....
.L_19:
        /*0064*/ 	.word	0x00000230


	//----- nvinfo : EIATTR_EXIT_INSTR_OFFSETS
	.align		4
.L_20:
        /*0068*/ 	.byte	0x04, 0x1c
        /*006a*/ 	.short	(.L_22 - .L_21)


	//   ....[0]....
.L_21:
        /*006c*/ 	.word	0x00000240


	//----- nvinfo : EIATTR_CBANK_PARAM_SIZE
	.align		4
.L_22:
        /*0070*/ 	.byte	0x03, 0x19
        /*0072*/ 	.short	0x001c


	//----- nvinfo : EIATTR_PARAM_CBANK
	.align		4
        /*0074*/ 	.byte	0x04, 0x0a
        /*0076*/ 	.short	(.L_24 - .L_23)
	.align		4
.L_23:
        /*0078*/ 	.word	index@(.nv.constant0._Z14add_arrays_gpuPfS_S_i)
        /*007c*/ 	.short	0x0380
        /*007e*/ 	.short	0x001c


	//----- nvinfo : EIATTR_SW_WAR
	.align		4
.L_24:
        /*0080*/ 	.byte	0x04, 0x36
        /*0082*/ 	.short	(.L_26 - .L_25)
.L_25:
        /*0084*/ 	.word	0x00000008
.L_26:


//--------------------- .nv.callgraph             --------------------------
	.section	.nv.callgraph,"",@"SHT_CUDA_CALLGRAPH"
	.align	4
	.sectionentsize	8
	.align		4
        /*0000*/ 	.word	0x00000000
	.align		4
        /*0004*/ 	.word	0xffffffff
	.align		4
        /*0008*/ 	.word	index@(_Z14add_arrays_gpuPfS_S_i)
	.align		4
        /*000c*/ 	.word	index@(vprintf)
	.align		4
        /*0010*/ 	.word	0x00000000
	.align		4
        /*0014*/ 	.word	0xfffffffe
	.align		4
        /*0018*/ 	.word	0x00000000
	.align		4
        /*001c*/ 	.word	0xfffffffd
	.align		4
        /*0020*/ 	.word	0x00000000
	.align		4
        /*0024*/ 	.word	0xfffffffc


//--------------------- .nv.constant4             --------------------------
	.section	.nv.constant4,"a",@progbits
	.align	8
	.align		8
.nv.constant4:
        /*0000*/ 	.dword	vprintf
	.align		8
        /*0008*/ 	.dword	$str


//--------------------- .text._Z14add_arrays_gpuPfS_S_i --------------------------
	.section	.text._Z14add_arrays_gpuPfS_S_i,"ax",@progbits
	.align	128
        .global         _Z14add_arrays_gpuPfS_S_i
        .type           _Z14add_arrays_gpuPfS_S_i,@function
        .size           _Z14add_arrays_gpuPfS_S_i,(.L_x_2 - _Z14add_arrays_gpuPfS_S_i)
        .other          _Z14add_arrays_gpuPfS_S_i,@"STO_CUDA_ENTRY STV_DEFAULT"
_Z14add_arrays_gpuPfS_S_i:
.text._Z14add_arrays_gpuPfS_S_i:
[----:B------:R-:W0:Y:S01]  /*0000*/  LDC R1, c[0x0][0x37c] ;  /* 0x0000df00ff017b82 */ /* 0x000e220000000800 */
[----:B------:R-:W1:Y:S01]  /*0010*/  S2R R8, SR_CTAID.X ;  /* 0x0000000000087919 */ /* 0x000e620000002500 */
[----:B------:R-:W2:Y:S06]  /*0020*/  LDCU UR7, c[0x0][0x2fc] ;  /* 0x00005f80ff0777ac */ /* 0x000eac0008000800 */
[----:B------:R-:W3:Y:S01]  /*0030*/  LDC.64 R6, c[0x0][0x380] ;  /* 0x0000e000ff067b82 */ /* 0x000ee20000000a00 */
[----:B0-----:R-:W-:Y:S01]  /*0040*/  IADD3 R1, PT, PT, R1, -0x20, RZ ;  /* 0xffffffe001017810 */ /* 0x001fe20007ffe0ff */
[----:B------:R-:W1:Y:S01]  /*0050*/  S2R R9, SR_TID.X ;  /* 0x0000000000097919 */ /* 0x000e620000002100 */
[----:B------:R-:W1:Y:S05]  /*0060*/  LDCU UR4, c[0x0][0x360] ;  /* 0x00006c00ff0477ac */ /* 0x000e6a0008000800 */
[----:B------:R-:W0:Y:S08]  /*0070*/  LDC.64 R16, c[0x0][0x388] ;  /* 0x0000e200ff107b82 */ /* 0x000e300000000a00 */
[----:B------:R-:W4:Y:S01]  /*0080*/  LDC.64 R2, c[0x0][0x390] ;  /* 0x0000e400ff027b82 */ /* 0x000f220000000a00 */
[----:B------:R-:W-:Y:S01]  /*0090*/  MOV R14, 0x0 ;  /* 0x00000000000e7802 */ /* 0x000fe20000000f00 */
[----:B------:R-:W5:Y:S01]  /*00a0*/  LDCU UR6, c[0x0][0x2f8] ;  /* 0x00005f00ff0677ac */ /* 0x000f620008000800 */
[----:B------:R-:W2:Y:S01]  /*00b0*/  LDCU.64 UR8, c[0x4][0x8] ;  /* 0x01000100ff0877ac */ /* 0x000ea20008000a00 */
[----:B-1----:R-:W-:Y:S01]  /*00c0*/  IMAD R10, R8, UR4, R9 ;  /* 0x00000004080a7c24 */ /* 0x002fe2000f8e0209 */
[----:B------:R-:W1:Y:S04]  /*00d0*/  LDCU.64 UR4, c[0x0][0x358] ;  /* 0x00006b00ff0477ac */ /* 0x000e680008000a00 */
[----:B------:R-:W-:-:S13]  /*00e0*/  ISETP.GE.AND P0, PT, R10, 0x96, PT ;  /* 0x000000960a00780c */ /* 0x000fda0003f06270 */
[----:B---3--:R-:W-:-:S04]  /*00f0*/  @!P0 IMAD.WIDE R6, R10, 0x4, R6 ;  /* 0x000000040a068825 */ /* 0x008fc800078e0206 */
[C---:B0-----:R-:W-:Y:S02]  /*0100*/  @!P0 IMAD.WIDE R16, R10.reuse, 0x4, R16 ;  /* 0x000000040a108825 */ /* 0x041fe400078e0210 */
[----:B-1----:R-:W3:Y:S02]  /*0110*/  @!P0 LDG.E R6, desc[UR4][R6.64] ;  /* 0x0000000406068981 */ /* 0x002ee4000c1e1900 */
[C-C-:B----4-:R-:W-:Y:S02]  /*0120*/  @P0 IMAD.WIDE.U32 R4, R10.reuse, 0x4, R2.reuse ;  /* 0x000000040a040825 */ /* 0x150fe400078e0002 */
[----:B------:R-:W3:Y:S04]  /*0130*/  @!P0 LDG.E R17, desc[UR4][R16.64] ;  /* 0x0000000410118981 */ /* 0x000ee8000c1e1900 */
[----:B------:R2:W4:Y:S01]  /*0140*/  @P0 LDG.E R0, desc[UR4][R4.64] ;  /* 0x0000000404000981 */ /* 0x000522000c1e1900 */
[----:B------:R-:W-:Y:S01]  /*0150*/  MOV R11, R10 ;  /* 0x0000000a000b7202 */ /* 0x000fe20000000f00 */
[----:B------:R-:W0:Y:S02]  /*0160*/  LDC.64 R14, c[0x4][R14] ;  /* 0x010000000e0e7b82 */ /* 0x000e240000000a00 */
[----:B------:R1:W-:Y:S04]  /*0170*/  STL [R1+0x10], R10 ;  /* 0x0000100a01007387 */ /* 0x0003e80000100800 */
[----:B------:R1:W-:Y:S01]  /*0180*/  STL.128 [R1], R8 ;  /* 0x0000000801007387 */ /* 0x0003e20000100c00 */
[----:B------:R-:W-:Y:S01]  /*0190*/  @!P0 IMAD.WIDE R2, R10, 0x4, R2 ;  /* 0x000000040a028825 */ /* 0x000fe200078e0202 */
[----:B--2---:R-:W-:-:S02]  /*01a0*/  MOV R4, UR8 ;  /* 0x0000000800047c02 */ /* 0x004fc40008000f00 */
[----:B------:R-:W-:Y:S01]  /*01b0*/  MOV R5, UR9 ;  /* 0x0000000900057c02 */ /* 0x000fe20008000f00 */
[----:B---3--:R-:W-:-:S04]  /*01c0*/  @!P0 FADD R0, R6, R17 ;  /* 0x0000001106008221 */ /* 0x008fc80000000000 */
[----:B----4-:R-:W2:Y:S02]  /*01d0*/  F2F.F64.F32 R12, R0 ;  /* 0x00000000000c7310 */ /* 0x010ea40000201800 */
[----:B--2---:R1:W-:Y:S04]  /*01e0*/  STL.64 [R1+0x18], R12 ;  /* 0x0000180c01007387 */ /* 0x0043e80000100a00 */
[----:B------:R1:W-:Y:S01]  /*01f0*/  @!P0 STG.E desc[UR4][R2.64], R0 ;  /* 0x0000000002008986 */ /* 0x0003e2000c101904 */
[----:B-----5:R-:W-:-:S04]  /*0200*/  IADD3 R6, P0, PT, R1, UR6, RZ ;  /* 0x0000000601067c10 */ /* 0x020fc8000ff1e0ff */
[----:B0-----:R-:W-:-:S09]  /*0210*/  IADD3.X R7, PT, PT, RZ, UR7, RZ, P0, !PT ;  /* 0x00000007ff077c10 */ /* 0x001fd200087fe4ff */
[----:B------:R-:W-:-:S07]  /*0220*/  LEPC R20, `(.L_x_0) ;  /* 0x000000001014794e */ /* 0x000fce0000000000 */
[----:B-1----:R-:W-:Y:S05]  /*0230*/  CALL.ABS.NOINC R14 ;  /* 0x000000000e007343 */ /* 0x002fea0003c00000 */
.L_x_0:
[----:B------:R-:W-:Y:S05]  /*0240*/  EXIT ;  /* 0x000000000000794d */ /* 0x000fea0003800000 */
.L_x_1:
[----:B------:R-:W-:-:S00]  /*0250*/  BRA `(.L_x_1) ;  /* 0xfffffffc00fc7947 */ /* 0x000fc0000383ffff */
[----:B------:R-:W-:-:S00]  /*0260*/  NOP ;  /* 0x0000000000007918 */ /* 0x000fc00000000000 */
        /* <DEDUP_REMOVED lines=9> */
.L_x_2:


//--------------------- .nv.global.init           --------------------------
	.section	.nv.global.init,"aw",@progbits
.nv.global.init:
	.type		$str,@object
	.size		$str,(.L_0 - $str)
$str:
        /*0000*/ 	.byte	0x42, 0x6c, 0x6f, 0x63, 0x6b, 0x20, 0x25, 0x69, 0x2c, 0x20, 0x20, 0x20, 0x54, 0x68, 0x72, 0x65
        /*0010*/ 	.byte	0x61, 0x64, 0x20, 0x25, 0x69, 0x3a, 0x3a, 0x20, 0x20, 0x43, 0x5b, 0x25, 0x69, 0x5d, 0x20, 0x3d
        /*0020*/ 	.byte	0x20, 0x41, 0x5b, 0x25, 0x69, 0x5d, 0x2b, 0x42, 0x5b, 0x25, 0x69, 0x5d, 0x20, 0x3d, 0x20, 0x25
        /*0030*/ 	.byte	0x66, 0x0a, 0x00
.L_0:


//--------------------- .nv.shared.reserved.0     --------------------------
	.section	.nv.shared.reserved.0,"aw",@nobits
	.weak		__nv_reservedSMEM_offset_0_alias
	.size		__nv_reservedSMEM_offset_0_alias, 0, 64
	.other		__nv_reservedSMEM_offset_0_alias,@"STO_CUDA_RESERVED_SHARED STV_DEFAULT"
__nv_reservedSMEM_offset_0_alias:
	.zero		0
	.zero		64


//--------------------- .nv.constant0._Z14add_arrays_gpuPfS_S_i --------------------------
	.section	.nv.constant0._Z14add_arrays_gpuPfS_S_i,"a",@progbits
	.sectionflags	@""
	.align	4
.nv.constant0._Z14add_arrays_gpuPfS_S_i:
	.zero		924


//--------------------- SYMBOLS --------------------------

	.type		.nv.reservedSmem.offset0,@object
	.size		.nv.reservedSmem.offset0,0x4
	.type		vprintf,@function
